//
// Generated by NVIDIA NVVM Compiler
//
// Compiler Build ID: CL-36424714
// Cuda compilation tools, release 13.0, V13.0.88
// Based on NVVM 20.0.0
//

.version 9.0
.target sm_100
.address_size 64

	// .globl	_Z1kP3s_tS0_

.visible .entry _Z1kP3s_tS0_(
	.param .u64 .ptr .align 1 _Z1kP3s_tS0__param_0,
	.param .u64 .ptr .align 1 _Z1kP3s_tS0__param_1
)
{
	.reg .b16 	%rs<6>;
	.reg .b32 	%r<2>;
	.reg .b64 	%rd<8>;

	ld.param.u64 	%rd1, [_Z1kP3s_tS0__param_0];
	ld.param.u64 	%rd2, [_Z1kP3s_tS0__param_1];
	cvta.to.global.u64 	%rd3, %rd1;
	cvta.to.global.u64 	%rd4, %rd2;
	mov.u32 	%r1, %tid.x;
	mul.wide.u32 	%rd5, %r1, 4;
	add.s64 	%rd6, %rd4, %rd5;
	add.s64 	%rd7, %rd3, %rd5;
	ld.global.u8 	%rs1, [%rd7];
	ld.global.u8 	%rs2, [%rd7+1];
	ld.global.u8 	%rs3, [%rd7+2];
	ld.global.u8 	%rs4, [%rd7+3];
	ld.global.u8 	%rs5, [%rd7+4];
	st.global.u8 	[%rd6], %rs1;
	st.global.u8 	[%rd6+1], %rs2;
	st.global.u8 	[%rd6+2], %rs3;
	st.global.u8 	[%rd6+3], %rs4;
	st.global.u8 	[%rd6+4], %rs5;
	ret;

}


// ===== COMPILED SASS (sm_100) =====

	.target	sm_100

	.elftype	@"ET_EXEC"


//--------------------- .note.nv.tkinfo           --------------------------
	.section	.note.nv.tkinfo,"",@"SHT_NOTE"
	.sectionflags	@"SHF_NOTE_NV_TKINFO"
	.tkinfo
        /*0018*/ 	.word	0x00000002
        /*0030*/ 	.string	""
        /*0030*/ 	.string	"ptxas"
        /*0030*/ 	.string	"Cuda compilation tools, release 13.0, V13.0.88"
        /*0030*/ 	.string	"Build cuda_13.0.r13.0/compiler.36424714_0"
        /*0030*/ 	.string	"-arch sm_100 -m 64 "



//--------------------- .note.nv.cuinfo           --------------------------
	.section	.note.nv.cuinfo,"",@"SHT_NOTE"
	.sectionflags	@"SHF_NOTE_NV_CUINFO"
        /*0018*/ 	.short	0x0002
        /*001a*/ 	.short	0x0064
        /*001c*/ 	.short	0x0082
	.zero		2


//--------------------- .nv.info                  --------------------------
	.section	.nv.info,"",@"SHT_CUDA_INFO"
	.align	4


	//----- nvinfo : EIATTR_REGCOUNT
	.align		4
        /*0000*/ 	.byte	0x04, 0x2f
        /*0002*/ 	.short	(.L_1 - .L_0)
	.align		4
.L_0:
        /*0004*/ 	.word	index@(_Z1kP3s_tS0_)
        /*0008*/ 	.word	0x00000014


	//----- nvinfo : EIATTR_FRAME_SIZE
	.align		4
.L_1:
        /*000c*/ 	.byte	0x04, 0x11
        /*000e*/ 	.short	(.L_3 - .L_2)
	.align		4
.L_2:
        /*0010*/ 	.word	index@(_Z1kP3s_tS0_)
        /*0014*/ 	.word	0x00000000


	//----- nvinfo : EIATTR_MIN_STACK_SIZE
	.align		4
.L_3:
        /*0018*/ 	.byte	0x04, 0x12
        /*001a*/ 	.short	(.L_5 - .L_4)
	.align		4
.L_4:
        /*001c*/ 	.word	index@(_Z1kP3s_tS0_)
        /*0020*/ 	.word	0x00000000
.L_5:


//--------------------- .nv.compat                --------------------------
	.section	.nv.compat,"",@"SHT_CUDA_COMPAT_INFO"
	.align	4
        /*0000*/ 	.byte	0x02, 0x09, 0x00, 0x00, 0x02, 0x02, 0x01, 0x00, 0x02, 0x05, 0x05, 0x00, 0x03, 0x07, 0x01, 0x01
        /*0010*/ 	.byte	0x02, 0x03, 0x00, 0x00, 0x02, 0x06, 0x01, 0x00, 0x04, 0x0b, 0x08, 0x00, 0x09, 0x00, 0x00, 0x00
        /*0020*/ 	.byte	0x00, 0x00, 0x00, 0x00


//--------------------- .nv.info._Z1kP3s_tS0_     --------------------------
	.section	.nv.info._Z1kP3s_tS0_,"",@"SHT_CUDA_INFO"
	.sectionflags	@""
	.align	4


	//----- nvinfo : EIATTR_CUDA_API_VERSION
	.align		4
        /*0000*/ 	.byte	0x04, 0x37
        /*0002*/ 	.short	(.L_7 - .L_6)
.L_6:
        /*0004*/ 	.word	0x00000082


	//----- nvinfo : EIATTR_KPARAM_INFO
	.align		4
.L_7:
        /*0008*/ 	.byte	0x04, 0x17
        /*000a*/ 	.short	(.L_9 - .L_8)
.L_8:
        /*000c*/ 	.word	0x00000000
        /*0010*/ 	.short	0x0001
        /*0012*/ 	.short	0x0008
        /*0014*/ 	.byte	0x00, 0xf5, 0x21, 0x00


	//----- nvinfo : EIATTR_KPARAM_INFO
	.align		4
.L_9:
        /*0018*/ 	.byte	0x04, 0x17
        /*001a*/ 	.short	(.L_11 - .L_10)
.L_10:
        /*001c*/ 	.word	0x00000000
        /*0020*/ 	.short	0x0000
        /*0022*/ 	.short	0x0000
        /*0024*/ 	.byte	0x00, 0xf5, 0x21, 0x00


	//----- nvinfo : EIATTR_SPARSE_MMA_MASK
	.align		4
.L_11:
        /*0028*/ 	.byte	0x03, 0x50
        /*002a*/ 	.short	0x0000


	//----- nvinfo : EIATTR_MAXREG_COUNT
	.align		4
        /*002c*/ 	.byte	0x03, 0x1b
        /*002e*/ 	.short	0x00ff


	//----- nvinfo : EIATTR_MERCURY_ISA_VERSION
	.align		4
        /*0030*/ 	.byte	0x03, 0x5f
        /*0032*/ 	.short	0x0101


	//----- nvinfo : EIATTR_VRC_CTA_INIT_COUNT
	.align		4
        /*0034*/ 	.byte	0x02, 0x4a
	.zero		1
	.zero		1


	//----- nvinfo : EIATTR_EXIT_INSTR_OFFSETS
	.align		4
        /*0038*/ 	.byte	0x04, 0x1c
        /*003a*/ 	.short	(.L_13 - .L_12)


	//   ....[0]....
.L_12:
        /*003c*/ 	.word	0x00000110


	//----- nvinfo : EIATTR_CBANK_PARAM_SIZE
	.align		4
.L_13:
        /*0040*/ 	.byte	0x03, 0x19
        /*0042*/ 	.short	0x0010


	//----- nvinfo : EIATTR_PARAM_CBANK
	.align		4
        /*0044*/ 	.byte	0x04, 0x0a
        /*0046*/ 	.short	(.L_15 - .L_14)
	.align		4
.L_14:
        /*0048*/ 	.word	index@(.nv.constant0._Z1kP3s_tS0_)
        /*004c*/ 	.short	0x0380
        /*004e*/ 	.short	0x0010


	//----- nvinfo : EIATTR_SW_WAR
	.align		4
.L_15:
        /*0050*/ 	.byte	0x04, 0x36
        /*0052*/ 	.short	(.L_17 - .L_16)
.L_16:
        /*0054*/ 	.word	0x00000008
.L_17:


//--------------------- .nv.callgraph             --------------------------
	.section	.nv.callgraph,"",@"SHT_CUDA_CALLGRAPH"
	.align	4
	.sectionentsize	8
	.align		4
        /*0000*/ 	.word	0x00000000
	.align		4
        /*0004*/ 	.word	0xffffffff
	.align		4
        /*0008*/ 	.word	0x00000000
	.align		4
        /*000c*/ 	.word	0xfffffffe
	.align		4
        /*0010*/ 	.word	0x00000000
	.align		4
        /*0014*/ 	.word	0xfffffffd
	.align		4
        /*0018*/ 	.word	0x00000000
	.align		4
        /*001c*/ 	.word	0xfffffffc


//--------------------- .text._Z1kP3s_tS0_        --------------------------
	.section	.text._Z1kP3s_tS0_,"ax",@progbits
	.align	128
        .global         _Z1kP3s_tS0_
        .type           _Z1kP3s_tS0_,@function
        .size           _Z1kP3s_tS0_,(.L_x_1 - _Z1kP3s_tS0_)
        .other          _Z1kP3s_tS0_,@"STO_CUDA_ENTRY STV_DEFAULT"
_Z1kP3s_tS0_:
.text._Z1kP3s_tS0_:
[----:B------:R-:W-:Y:S01]  /*0000*/  LDC R1, c[0x0][0x37c] ;  /* 0x0000df00ff017b82 */ /* 0x000fe20000000800 */
[----:B------:R-:W0:Y:S07]  /*0010*/  S2R R17, SR_TID.X ;  /* 0x0000000000117919 */ /* 0x000e2e0000002100 */
[----:B------:R-:W0:Y:S01]  /*0020*/  LDC.64 R4, c[0x0][0x380] ;  /* 0x0000e000ff047b82 */ /* 0x000e220000000a00 */
[----:B------:R-:W1:Y:S07]  /*0030*/  LDCU.64 UR4, c[0x0][0x358] ;  /* 0x00006b00ff0477ac */ /* 0x000e6e0008000a00 */
[----:B------:R-:W2:Y:S01]  /*0040*/  LDC.64 R2, c[0x0][0x388] ;  /* 0x0000e200ff027b82 */ /* 0x000ea20000000a00 */
[----:B0-----:R-:W-:-:S05]  /*0050*/  IMAD.WIDE.U32 R4, R17, 0x4, R4 ;  /* 0x0000000411047825 */ /* 0x001fca00078e0004 */
[----:B-1----:R-:W3:Y:S04]  /*0060*/  LDG.E.U8 R7, desc[UR4][R4.64] ;  /* 0x0000000404077981 */ /* 0x002ee8000c1e1100 */
[----:B------:R-:W4:Y:S04]  /*0070*/  LDG.E.U8 R9, desc[UR4][R4.64+0x1] ;  /* 0x0000010404097981 */ /* 0x000f28000c1e1100 */
[----:B------:R-:W5:Y:S04]  /*0080*/  LDG.E.U8 R11, desc[UR4][R4.64+0x2] ;  /* 0x00000204040b7981 */ /* 0x000f68000c1e1100 */
[----:B------:R-:W5:Y:S04]  /*0090*/  LDG.E.U8 R13, desc[UR4][R4.64+0x3] ;  /* 0x00000304040d7981 */ /* 0x000f68000c1e1100 */
[----:B------:R-:W5:Y:S01]  /*00a0*/  LDG.E.U8 R15, desc[UR4][R4.64+0x4] ;  /* 0x00000404040f7981 */ /* 0x000f62000c1e1100 */
[----:B--2---:R-:W-:-:S05]  /*00b0*/  IMAD.WIDE.U32 R2, R17, 0x4, R2 ;  /* 0x0000000411027825 */ /* 0x004fca00078e0002 */
[----:B---3--:R-:W-:Y:S04]  /*00c0*/  STG.E.U8 desc[UR4][R2.64], R7 ;  /* 0x0000000702007986 */ /* 0x008fe8000c101104 */
[----:B----4-:R-:W-:Y:S04]  /*00d0*/  STG.E.U8 desc[UR4][R2.64+0x1], R9 ;  /* 0x0000010902007986 */ /* 0x010fe8000c101104 */
[----:B-----5:R-:W-:Y:S04]  /*00e0*/  STG.E.U8 desc[UR4][R2.64+0x2], R11 ;  /* 0x0000020b02007986 */ /* 0x020fe8000c101104 */
[----:B------:R-:W-:Y:S04]  /*00f0*/  STG.E.U8 desc[UR4][R2.64+0x3], R13 ;  /* 0x0000030d02007986 */ /* 0x000fe8000c101104 */
[----:B------:R-:W-:Y:S01]  /*0100*/  STG.E.U8 desc[UR4][R2.64+0x4], R15 ;  /* 0x0000040f02007986 */ /* 0x000fe2000c101104 */
[----:B------:R-:W-:Y:S05]  /*0110*/  EXIT ;  /* 0x000000000000794d */ /* 0x000fea0003800000 */
.L_x_0:
[----:B------:R-:W-:-:S00]  /*0120*/  BRA `(.L_x_0) ;  /* 0xfffffffc00fc7947 */ /* 0x000fc0000383ffff */
[----:B------:R-:W-:-:S00]  /*0130*/  NOP ;  /* 0x0000000000007918 */ /* 0x000fc00000000000 */
        /* <DEDUP_REMOVED lines=12> */
.L_x_1:


//--------------------- .nv.shared.reserved.0     --------------------------
	.section	.nv.shared.reserved.0,"aw",@nobits
	.weak		__nv_reservedSMEM_offset_0_alias
	.size		__nv_reservedSMEM_offset_0_alias, 0, 64
	.other		__nv_reservedSMEM_offset_0_alias,@"STO_CUDA_RESERVED_SHARED STV_DEFAULT"
__nv_reservedSMEM_offset_0_alias:
	.zero		0
	.zero		64


//--------------------- .nv.constant0._Z1kP3s_tS0_ --------------------------
	.section	.nv.constant0._Z1kP3s_tS0_,"a",@progbits
	.sectionflags	@""
	.align	4
.nv.constant0._Z1kP3s_tS0_:
	.zero		912


//--------------------- SYMBOLS --------------------------

	.type		.nv.reservedSmem.offset0,@object
	.size		.nv.reservedSmem.offset0,0x4
